//
// Generated by NVIDIA NVVM Compiler
//
// Compiler Build ID: CL-36424714
// Cuda compilation tools, release 13.0, V13.0.88
// Based on NVVM 20.0.0
//

.version 9.0
.target sm_100
.address_size 64

	// .globl	_Z4InitIiJifEEvPT_DpT0_
.extern .func  (.param .b32 func_retval0) vprintf
(
	.param .b64 vprintf_param_0,
	.param .b64 vprintf_param_1
)
;
.extern .func __assertfail
(
	.param .b64 __assertfail_param_0,
	.param .b64 __assertfail_param_1,
	.param .b32 __assertfail_param_2,
	.param .b64 __assertfail_param_3,
	.param .b64 __assertfail_param_4
)
;
.global .align 1 .b8 __unnamed_1[65] = {118, 111, 105, 100, 32, 73, 110, 105, 116, 40, 84, 32, 42, 44, 32, 65, 114, 103, 115, 46, 46, 46, 41, 32, 91, 119, 105, 116, 104, 32, 84, 32, 61, 32, 105, 110, 116, 59, 32, 65, 114, 103, 115, 32, 61, 32, 105, 110, 116, 59, 32, 65, 114, 103, 115, 32, 61, 32, 102, 108, 111, 97, 116, 93};
.global .align 1 .b8 $str[24] = {99, 111, 110, 115, 116, 101, 120, 112, 114, 58, 32, 70, 111, 111, 60, 37, 108, 108, 117, 62, 40, 41, 10};
.global .align 1 .b8 $str$1[19] = {82, 45, 118, 97, 108, 117, 101, 32, 114, 101, 102, 101, 114, 101, 110, 99, 101, 10};
.global .align 1 .b8 $str$2[13] = {118, 32, 33, 61, 32, 110, 117, 108, 108, 112, 116, 114};
.global .align 1 .b8 $str$3[27] = {47, 116, 109, 112, 47, 115, 97, 115, 115, 95, 99, 117, 95, 118, 103, 54, 104, 50, 49, 55, 107, 47, 107, 46, 99, 117};
.global .align 1 .b8 $str$4[42] = {83, 99, 111, 112, 101, 100, 32, 101, 110, 117, 109, 32, 39, 65, 39, 32, 61, 32, 37, 99, 44, 32, 39, 66, 39, 32, 61, 32, 37, 99, 44, 32, 39, 67, 39, 32, 61, 32, 37, 99, 10};
.global .align 1 .b8 $str$8[27] = {108, 101, 110, 103, 116, 104, 32, 111, 102, 32, 39, 49, 50, 51, 52, 53, 39, 32, 105, 115, 32, 37, 108, 108, 117, 10};
.global .align 1 .b8 $str$9[24] = {102, 108, 111, 97, 116, 32, 97, 108, 105, 103, 110, 109, 101, 110, 116, 32, 61, 32, 37, 108, 108, 117, 10};
.global .align 1 .b8 $str$10[76] = {10, 45, 45, 45, 45, 45, 45, 45, 45, 45, 45, 45, 45, 45, 45, 45, 45, 45, 45, 45, 10, 83, 111, 109, 101, 32, 102, 111, 114, 109, 97, 116, 116, 101, 100, 32, 116, 101, 120, 116, 10, 119, 105, 116, 104, 32, 97, 32, 110, 101, 119, 108, 105, 110, 101, 10, 45, 45, 45, 45, 45, 45, 45, 45, 45, 45, 45, 45, 45, 45, 45, 45, 45, 45, 10};
.global .align 1 .b8 $str$11[3] = {37, 115};
.global .align 1 .b8 $str$12[33] = {67, 97, 108, 108, 97, 98, 108, 101, 87, 105, 116, 104, 70, 108, 111, 97, 116, 79, 110, 108, 121, 58, 58, 67, 97, 108, 108, 40, 37, 102, 41, 10};
.global .align 1 .b8 $str$13[25] = {72, 105, 32, 102, 114, 111, 109, 32, 40, 71, 80, 85, 41, 32, 116, 104, 114, 101, 97, 100, 32, 37, 100, 10};

.visible .entry _Z4InitIiJifEEvPT_DpT0_(
	.param .u64 .ptr .align 1 _Z4InitIiJifEEvPT_DpT0__param_0,
	.param .u32 _Z4InitIiJifEEvPT_DpT0__param_1,
	.param .f32 _Z4InitIiJifEEvPT_DpT0__param_2
)
{
	.local .align 8 .b8 	__local_depot0[24];
	.reg .b64 	%SP;
	.reg .b64 	%SPL;
	.reg .pred 	%p<8>;
	.reg .b32 	%r<26>;
	.reg .b32 	%f<2>;
	.reg .b64 	%rd<43>;
	.reg .b64 	%fd<2>;

	mov.u64 	%SPL, __local_depot0;
	cvta.local.u64 	%SP, %SPL;
	ld.param.u64 	%rd2, [_Z4InitIiJifEEvPT_DpT0__param_0];
	ld.param.u32 	%r2, [_Z4InitIiJifEEvPT_DpT0__param_1];
	ld.param.f32 	%f1, [_Z4InitIiJifEEvPT_DpT0__param_2];
	add.u64 	%rd3, %SP, 8;
	add.u64 	%rd1, %SPL, 8;
	setp.ne.s64 	%p1, %rd2, 0;
	@%p1 bra 	$L__BB0_2;
	mov.u64 	%rd4, $str$2;
	cvta.global.u64 	%rd5, %rd4;
	mov.u64 	%rd6, $str$3;
	cvta.global.u64 	%rd7, %rd6;
	mov.u64 	%rd8, __unnamed_1;
	cvta.global.u64 	%rd9, %rd8;
	{ // callseq 0, 0
	.param .b64 param0;
	st.param.b64 	[param0], %rd5;
	.param .b64 param1;
	st.param.b64 	[param1], %rd7;
	.param .b32 param2;
	st.param.b32 	[param2], 170;
	.param .b64 param3;
	st.param.b64 	[param3], %rd9;
	.param .b64 param4;
	st.param.b64 	[param4], 1;
	call.uni 
	__assertfail, 
	(
	param0, 
	param1, 
	param2, 
	param3, 
	param4
	);
	} // callseq 0
$L__BB0_2:
	mov.u32 	%r3, %ctaid.x;
	mov.u32 	%r4, %ntid.x;
	mov.u32 	%r5, %tid.x;
	mad.lo.s32 	%r1, %r3, %r4, %r5;
	setp.ne.s32 	%p2, %r1, 0;
	@%p2 bra 	$L__BB0_4;
	mov.b32 	%r6, 66;
	mov.b32 	%r7, 65;
	st.local.v2.u32 	[%rd1], {%r7, %r6};
	mov.b32 	%r8, 67;
	st.local.u32 	[%rd1+8], %r8;
	mov.u64 	%rd10, $str$4;
	cvta.global.u64 	%rd11, %rd10;
	{ // callseq 1, 0
	.param .b64 param0;
	st.param.b64 	[param0], %rd11;
	.param .b64 param1;
	st.param.b64 	[param1], %rd3;
	.param .b32 retval0;
	call.uni (retval0), 
	vprintf, 
	(
	param0, 
	param1
	);
	ld.param.b32 	%r9, [retval0];
	} // callseq 1
$L__BB0_4:
	add.s32 	%r11, %r1, -1;
	setp.gt.u32 	%p3, %r11, 18;
	@%p3 bra 	$L__BB0_6;
	add.u64 	%rd13, %SP, 0;
	add.u64 	%rd14, %SPL, 0;
	st.local.u32 	[%rd14], %r1;
	mov.u64 	%rd15, $str$13;
	cvta.global.u64 	%rd16, %rd15;
	{ // callseq 2, 0
	.param .b64 param0;
	st.param.b64 	[param0], %rd16;
	.param .b64 param1;
	st.param.b64 	[param1], %rd13;
	.param .b32 retval0;
	call.uni (retval0), 
	vprintf, 
	(
	param0, 
	param1
	);
	ld.param.b32 	%r12, [retval0];
	} // callseq 2
$L__BB0_6:
	setp.eq.s32 	%p4, %r1, 1;
	@%p4 bra 	$L__BB0_9;
	setp.ne.s32 	%p5, %r1, 0;
	@%p5 bra 	$L__BB0_10;
	cvt.f64.f32 	%fd1, %f1;
	add.u64 	%rd22, %SP, 0;
	add.u64 	%rd23, %SPL, 0;
	st.local.f64 	[%rd23], %fd1;
	mov.u64 	%rd24, $str$12;
	cvta.global.u64 	%rd25, %rd24;
	{ // callseq 4, 0
	.param .b64 param0;
	st.param.b64 	[param0], %rd25;
	.param .b64 param1;
	st.param.b64 	[param1], %rd22;
	.param .b32 retval0;
	call.uni (retval0), 
	vprintf, 
	(
	param0, 
	param1
	);
	ld.param.b32 	%r16, [retval0];
	} // callseq 4
	mov.u64 	%rd26, $str$1;
	cvta.global.u64 	%rd27, %rd26;
	{ // callseq 5, 0
	.param .b64 param0;
	st.param.b64 	[param0], %rd27;
	.param .b64 param1;
	st.param.b64 	[param1], 0;
	.param .b32 retval0;
	call.uni (retval0), 
	vprintf, 
	(
	param0, 
	param1
	);
	ld.param.b32 	%r18, [retval0];
	} // callseq 5
	bra.uni 	$L__BB0_10;
$L__BB0_9:
	add.u64 	%rd17, %SP, 0;
	add.u64 	%rd18, %SPL, 0;
	mov.b64 	%rd19, 5;
	st.local.u64 	[%rd18], %rd19;
	mov.u64 	%rd20, $str;
	cvta.global.u64 	%rd21, %rd20;
	{ // callseq 3, 0
	.param .b64 param0;
	st.param.b64 	[param0], %rd21;
	.param .b64 param1;
	st.param.b64 	[param1], %rd17;
	.param .b32 retval0;
	call.uni (retval0), 
	vprintf, 
	(
	param0, 
	param1
	);
	ld.param.b32 	%r14, [retval0];
	} // callseq 3
$L__BB0_10:
	setp.ne.s32 	%p6, %r1, 0;
	@%p6 bra 	$L__BB0_12;
	mov.b64 	%rd28, 5;
	st.local.u64 	[%rd1], %rd28;
	mov.u64 	%rd29, $str$8;
	cvta.global.u64 	%rd30, %rd29;
	{ // callseq 6, 0
	.param .b64 param0;
	st.param.b64 	[param0], %rd30;
	.param .b64 param1;
	st.param.b64 	[param1], %rd3;
	.param .b32 retval0;
	call.uni (retval0), 
	vprintf, 
	(
	param0, 
	param1
	);
	ld.param.b32 	%r20, [retval0];
	} // callseq 6
	mov.b64 	%rd32, 4;
	st.local.u64 	[%rd1], %rd32;
	mov.u64 	%rd33, $str$9;
	cvta.global.u64 	%rd34, %rd33;
	{ // callseq 7, 0
	.param .b64 param0;
	st.param.b64 	[param0], %rd34;
	.param .b64 param1;
	st.param.b64 	[param1], %rd3;
	.param .b32 retval0;
	call.uni (retval0), 
	vprintf, 
	(
	param0, 
	param1
	);
	ld.param.b32 	%r22, [retval0];
	} // callseq 7
$L__BB0_12:
	setp.ne.s32 	%p7, %r1, 0;
	cvta.to.global.u64 	%rd35, %rd2;
	mul.wide.s32 	%rd36, %r1, 4;
	add.s64 	%rd37, %rd35, %rd36;
	st.global.u32 	[%rd37], %r2;
	@%p7 bra 	$L__BB0_14;
	mov.u64 	%rd38, $str$10;
	cvta.global.u64 	%rd39, %rd38;
	st.local.u64 	[%rd1], %rd39;
	mov.u64 	%rd40, $str$11;
	cvta.global.u64 	%rd41, %rd40;
	{ // callseq 8, 0
	.param .b64 param0;
	st.param.b64 	[param0], %rd41;
	.param .b64 param1;
	st.param.b64 	[param1], %rd3;
	.param .b32 retval0;
	call.uni (retval0), 
	vprintf, 
	(
	param0, 
	param1
	);
	ld.param.b32 	%r24, [retval0];
	} // callseq 8
$L__BB0_14:
	ret;

}


// ===== COMPILED SASS (sm_100) =====

	.target	sm_100

	.elftype	@"ET_EXEC"


//--------------------- .note.nv.tkinfo           --------------------------
	.section	.note.nv.tkinfo,"",@"SHT_NOTE"
	.sectionflags	@"SHF_NOTE_NV_TKINFO"
	.tkinfo
        /*0018*/ 	.word	0x00000002
        /*0030*/ 	.string	""
        /*0030*/ 	.string	"ptxas"
        /*0030*/ 	.string	"Cuda compilation tools, release 13.0, V13.0.88"
        /*0030*/ 	.string	"Build cuda_13.0.r13.0/compiler.36424714_0"
        /*0030*/ 	.string	"-arch sm_100 -m 64 "



//--------------------- .note.nv.cuinfo           --------------------------
	.section	.note.nv.cuinfo,"",@"SHT_NOTE"
	.sectionflags	@"SHF_NOTE_NV_CUINFO"
        /*0018*/ 	.short	0x0002
        /*001a*/ 	.short	0x0064
        /*001c*/ 	.short	0x0082
	.zero		2


//--------------------- .nv.info                  --------------------------
	.section	.nv.info,"",@"SHT_CUDA_INFO"
	.align	4


	//----- nvinfo : EIATTR_REGCOUNT
	.align		4
        /*0000*/ 	.byte	0x04, 0x2f
        /*0002*/ 	.short	(.L_13 - .L_12)
	.align		4
.L_12:
        /*0004*/ 	.word	index@(_Z4InitIiJifEEvPT_DpT0_)
        /*0008*/ 	.word	0x0000001a


	//----- nvinfo : EIATTR_FRAME_SIZE
	.align		4
.L_13:
        /*000c*/ 	.byte	0x04, 0x11
        /*000e*/ 	.short	(.L_15 - .L_14)
	.align		4
.L_14:
        /*0010*/ 	.word	index@(_Z4InitIiJifEEvPT_DpT0_)
        /*0014*/ 	.word	0x00000018


	//----- nvinfo : EIATTR_MIN_STACK_SIZE
	.align		4
.L_15:
        /*0018*/ 	.byte	0x04, 0x12
        /*001a*/ 	.short	(.L_17 - .L_16)
	.align		4
.L_16:
        /*001c*/ 	.word	index@(_Z4InitIiJifEEvPT_DpT0_)
        /*0020*/ 	.word	0x00000018
.L_17:


//--------------------- .nv.compat                --------------------------
	.section	.nv.compat,"",@"SHT_CUDA_COMPAT_INFO"
	.align	4
        /*0000*/ 	.byte	0x02, 0x09, 0x00, 0x00, 0x02, 0x02, 0x01, 0x00, 0x02, 0x05, 0x05, 0x00, 0x03, 0x07, 0x01, 0x01
        /*0010*/ 	.byte	0x02, 0x03, 0x00, 0x00, 0x02, 0x06, 0x01, 0x00, 0x04, 0x0b, 0x08, 0x00, 0x09, 0x00, 0x00, 0x00
        /*0020*/ 	.byte	0x00, 0x00, 0x00, 0x00


//--------------------- .nv.info._Z4InitIiJifEEvPT_DpT0_ --------------------------
	.section	.nv.info._Z4InitIiJifEEvPT_DpT0_,"",@"SHT_CUDA_INFO"
	.sectionflags	@""
	.align	4


	//----- nvinfo : EIATTR_CUDA_API_VERSION
	.align		4
        /*0000*/ 	.byte	0x04, 0x37
        /*0002*/ 	.short	(.L_19 - .L_18)
.L_18:
        /*0004*/ 	.word	0x00000082


	//----- nvinfo : EIATTR_KPARAM_INFO
	.align		4
.L_19:
        /*0008*/ 	.byte	0x04, 0x17
        /*000a*/ 	.short	(.L_21 - .L_20)
.L_20:
        /*000c*/ 	.word	0x00000000
        /*0010*/ 	.short	0x0002
        /*0012*/ 	.short	0x000c
        /*0014*/ 	.byte	0x00, 0xf0, 0x11, 0x00


	//----- nvinfo : EIATTR_KPARAM_INFO
	.align		4
.L_21:
        /*0018*/ 	.byte	0x04, 0x17
        /*001a*/ 	.short	(.L_23 - .L_22)
.L_22:
        /*001c*/ 	.word	0x00000000
        /*0020*/ 	.short	0x0001
        /*0022*/ 	.short	0x0008
        /*0024*/ 	.byte	0x00, 0xf0, 0x11, 0x00


	//----- nvinfo : EIATTR_KPARAM_INFO
	.align		4
.L_23:
        /*0028*/ 	.byte	0x04, 0x17
        /*002a*/ 	.short	(.L_25 - .L_24)
.L_24:
        /*002c*/ 	.word	0x00000000
        /*0030*/ 	.short	0x0000
        /*0032*/ 	.short	0x0000
        /*0034*/ 	.byte	0x00, 0xf5, 0x21, 0x00


	//----- nvinfo : EIATTR_SPARSE_MMA_MASK
	.align		4
.L_25:
        /*0038*/ 	.byte	0x03, 0x50
        /*003a*/ 	.short	0x0000


	//----- nvinfo : EIATTR_MAXREG_COUNT
	.align		4
        /*003c*/ 	.byte	0x03, 0x1b
        /*003e*/ 	.short	0x00ff


	//----- nvinfo : EIATTR_EXTERNS
	.align		4
        /*0040*/ 	.byte	0x04, 0x0f
        /*0042*/ 	.short	(.L_27 - .L_26)


	//   ....[0]....
	.align		4
.L_26:
        /*0044*/ 	.word	index@(vprintf)


	//   ....[1]....
	.align		4
        /*0048*/ 	.word	index@(__assertfail)


	//----- nvinfo : EIATTR_MERCURY_ISA_VERSION
	.align		4
.L_27:
        /*004c*/ 	.byte	0x03, 0x5f
        /*004e*/ 	.short	0x0101


	//----- nvinfo : EIATTR_VRC_CTA_INIT_COUNT
	.align		4
        /*0050*/ 	.byte	0x02, 0x4a
	.zero		1
	.zero		1


	//----- nvinfo : EIATTR_SYSCALL_OFFSETS
	.align		4
        /*0054*/ 	.byte	0x04, 0x46
        /*0056*/ 	.short	(.L_29 - .L_28)


	//   ....[0]....
.L_28:
        /*0058*/ 	.word	0x000001b0


	//   ....[1]....
        /*005c*/ 	.word	0x00000300


	//   ....[2]....
        /*0060*/ 	.word	0x000003f0


	//   ....[3]....
        /*0064*/ 	.word	0x00000510


	//   ....[4]....
        /*0068*/ 	.word	0x00000580


	//   ....[5]....
        /*006c*/ 	.word	0x00000650


	//   ....[6]....
        /*0070*/ 	.word	0x00000760


	//   ....[7]....
        /*0074*/ 	.word	0x00000810


	//   ....[8]....
        /*0078*/ 	.word	0x00000950


	//----- nvinfo : EIATTR_EXIT_INSTR_OFFSETS
	.align		4
.L_29:
        /*007c*/ 	.byte	0x04, 0x1c
        /*007e*/ 	.short	(.L_31 - .L_30)


	//   ....[0]....
.L_30:
        /*0080*/ 	.word	0x000008a0


	//   ....[1]....
        /*0084*/ 	.word	0x00000960


	//----- nvinfo : EIATTR_CRS_STACK_SIZE
	.align		4
.L_31:
        /*0088*/ 	.byte	0x04, 0x1e
        /*008a*/ 	.short	(.L_33 - .L_32)
.L_32:
        /*008c*/ 	.word	0x00000000


	//----- nvinfo : EIATTR_CBANK_PARAM_SIZE
	.align		4
.L_33:
        /*0090*/ 	.byte	0x03, 0x19
        /*0092*/ 	.short	0x0010


	//----- nvinfo : EIATTR_PARAM_CBANK
	.align		4
        /*0094*/ 	.byte	0x04, 0x0a
        /*0096*/ 	.short	(.L_35 - .L_34)
	.align		4
.L_34:
        /*0098*/ 	.word	index@(.nv.constant0._Z4InitIiJifEEvPT_DpT0_)
        /*009c*/ 	.short	0x0380
        /*009e*/ 	.short	0x0010


	//----- nvinfo : EIATTR_SW_WAR
	.align		4
.L_35:
        /*00a0*/ 	.byte	0x04, 0x36
        /*00a2*/ 	.short	(.L_37 - .L_36)
.L_36:
        /*00a4*/ 	.word	0x00000008
.L_37:


//--------------------- .nv.callgraph             --------------------------
	.section	.nv.callgraph,"",@"SHT_CUDA_CALLGRAPH"
	.align	4
	.sectionentsize	8
	.align		4
        /*0000*/ 	.word	0x00000000
	.align		4
        /*0004*/ 	.word	0xffffffff
	.align		4
        /*0008*/ 	.word	index@(_Z4InitIiJifEEvPT_DpT0_)
	.align		4
        /*000c*/ 	.word	index@(vprintf)
	.align		4
        /*0010*/ 	.word	index@(_Z4InitIiJifEEvPT_DpT0_)
	.align		4
        /*0014*/ 	.word	index@(__assertfail)
	.align		4
        /*0018*/ 	.word	0x00000000
	.align		4
        /*001c*/ 	.word	0xfffffffe
	.align		4
        /*0020*/ 	.word	0x00000000
	.align		4
        /*0024*/ 	.word	0xfffffffd
	.align		4
        /*0028*/ 	.word	0x00000000
	.align		4
        /*002c*/ 	.word	0xfffffffc


//--------------------- .nv.constant4             --------------------------
	.section	.nv.constant4,"a",@progbits
	.align	8
	.align		8
.nv.constant4:
        /*0000*/ 	.dword	vprintf
	.align		8
        /*0008*/ 	.dword	__assertfail
	.align		8
        /*0010*/ 	.dword	__unnamed_1
	.align		8
        /*0018*/ 	.dword	$str
	.align		8
        /*0020*/ 	.dword	$str$1
	.align		8
        /*0028*/ 	.dword	$str$2
	.align		8
        /*0030*/ 	.dword	$str$3
	.align		8
        /*0038*/ 	.dword	$str$4
	.align		8
        /*0040*/ 	.dword	$str$8
	.align		8
        /*0048*/ 	.dword	$str$9
	.align		8
        /*0050*/ 	.dword	$str$10
	.align		8
        /*0058*/ 	.dword	$str$11
	.align		8
        /*0060*/ 	.dword	$str$12
	.align		8
        /*0068*/ 	.dword	$str$13


//--------------------- .text._Z4InitIiJifEEvPT_DpT0_ --------------------------
	.section	.text._Z4InitIiJifEEvPT_DpT0_,"ax",@progbits
	.align	128
        .global         _Z4InitIiJifEEvPT_DpT0_
        .type           _Z4InitIiJifEEvPT_DpT0_,@function
        .size           _Z4InitIiJifEEvPT_DpT0_,(.L_x_15 - _Z4InitIiJifEEvPT_DpT0_)
        .other          _Z4InitIiJifEEvPT_DpT0_,@"STO_CUDA_ENTRY STV_DEFAULT"
_Z4InitIiJifEEvPT_DpT0_:
.text._Z4InitIiJifEEvPT_DpT0_:
[----:B------:R-:W0:Y:S01]  /*0000*/  LDC R1, c[0x0][0x37c] ;  /* 0x0000df00ff017b82 */ /* 0x000e220000000800 */
[----:B------:R-:W1:Y:S01]  /*0010*/  LDCU.64 UR6, c[0x0][0x380] ;  /* 0x00007000ff0677ac */ /* 0x000e620008000a00 */
[----:B0-----:R-:W-:Y:S01]  /*0020*/  VIADD R1, R1, 0xffffffe8 ;  /* 0xffffffe801017836 */ /* 0x001fe20000000000 */
[----:B------:R-:W0:Y:S01]  /*0030*/  LDCU UR4, c[0x0][0x2f8] ;  /* 0x00005f00ff0477ac */ /* 0x000e220008000800 */
[----:B------:R-:W2:Y:S01]  /*0040*/  LDCU UR5, c[0x0][0x2fc] ;  /* 0x00005f80ff0577ac */ /* 0x000ea20008000800 */
[----:B-1----:R-:W-:-:S04]  /*0050*/  UISETP.NE.U32.AND UP0, UPT, UR6, URZ, UPT ;  /* 0x000000ff0600728c */ /* 0x002fc8000bf05070 */
[----:B------:R-:W-:Y:S01]  /*0060*/  UISETP.NE.AND.EX UP0, UPT, UR7, URZ, UPT, UP0 ;  /* 0x000000ff0700728c */ /* 0x000fe2000bf05300 */
[----:B0-----:R-:W-:-:S04]  /*0070*/  IADD3 R16, P0, PT, R1, UR4, RZ ;  /* 0x0000000401107c10 */ /* 0x001fc8000ff1e0ff */
[----:B------:R-:W-:Y:S01]  /*0080*/  IADD3 R19, P1, PT, R16, 0x8, RZ ;  /* 0x0000000810137810 */ /* 0x000fe20007f3e0ff */
[----:B--2---:R-:W-:-:S04]  /*0090*/  IMAD.X R17, RZ, RZ, UR5, P0 ;  /* 0x00000005ff117e24 */ /* 0x004fc800080e06ff */
[----:B------:R-:W-:Y:S01]  /*00a0*/  IMAD.X R18, RZ, RZ, R17, P1 ;  /* 0x000000ffff127224 */ /* 0x000fe200008e0611 */
[----:B------:R-:W-:Y:S07]  /*00b0*/  BRA.U UP0, `(.L_x_0) ;  /* 0x0000000100407547 */ /* 0x000fee000b800000 */
[----:B------:R-:W-:Y:S01]  /*00c0*/  MOV R2, 0x8 ;  /* 0x0000000800027802 */ /* 0x000fe20000000f00 */
[----:B------:R-:W0:Y:S01]  /*00d0*/  LDCU.64 UR4, c[0x4][0x28] ;  /* 0x01000500ff0477ac */ /* 0x000e220008000a00 */
[----:B------:R-:W-:Y:S02]  /*00e0*/  HFMA2 R13, -RZ, RZ, 0, 0 ;  /* 0x00000000ff0d7431 */ /* 0x000fe400000001ff */
[----:B------:R-:W-:Y:S01]  /*00f0*/  IMAD.MOV.U32 R8, RZ, RZ, 0xaa ;  /* 0x000000aaff087424 */ /* 0x000fe200078e00ff */
[----:B------:R-:W1:Y:S01]  /*0100*/  LDCU.64 UR6, c[0x4][0x30] ;  /* 0x01000600ff0677ac */ /* 0x000e620008000a00 */
[----:B------:R-:W2:Y:S01]  /*0110*/  LDC.64 R2, c[0x4][R2] ;  /* 0x0100000002027b82 */ /* 0x000ea20000000a00 */
[----:B------:R-:W-:Y:S01]  /*0120*/  IMAD.MOV.U32 R12, RZ, RZ, 0x1 ;  /* 0x00000001ff0c7424 */ /* 0x000fe200078e00ff */
[----:B------:R-:W3:Y:S01]  /*0130*/  LDCU.64 UR8, c[0x4][0x10] ;  /* 0x01000200ff0877ac */ /* 0x000ee20008000a00 */
[----:B0-----:R-:W-:Y:S01]  /*0140*/  MOV R4, UR4 ;  /* 0x0000000400047c02 */ /* 0x001fe20008000f00 */
[----:B------:R-:W-:-:S02]  /*0150*/  IMAD.U32 R5, RZ, RZ, UR5 ;  /* 0x00000005ff057e24 */ /* 0x000fc4000f8e00ff */
[----:B-1----:R-:W-:Y:S02]  /*0160*/  IMAD.U32 R6, RZ, RZ, UR6 ;  /* 0x00000006ff067e24 */ /* 0x002fe4000f8e00ff */
[----:B------:R-:W-:Y:S01]  /*0170*/  IMAD.U32 R7, RZ, RZ, UR7 ;  /* 0x00000007ff077e24 */ /* 0x000fe2000f8e00ff */
[----:B---3--:R-:W-:Y:S01]  /*0180*/  MOV R10, UR8 ;  /* 0x00000008000a7c02 */ /* 0x008fe20008000f00 */
[----:B------:R-:W-:-:S07]  /*0190*/  IMAD.U32 R11, RZ, RZ, UR9 ;  /* 0x00000009ff0b7e24 */ /* 0x000fce000f8e00ff */
[----:B------:R-:W-:-:S07]  /*01a0*/  LEPC R20, `(.L_x_0) ;  /* 0x000000001014794e */ /* 0x000fce0000000000 */
[----:B--2---:R-:W-:Y:S05]  /*01b0*/  CALL.ABS.NOINC R2 ;  /* 0x0000000002007343 */ /* 0x004fea0003c00000 */
.L_x_0:
[----:B------:R-:W0:Y:S01]  /*01c0*/  S2R R3, SR_TID.X ;  /* 0x0000000000037919 */ /* 0x000e220000002100 */
[----:B------:R-:W0:Y:S01]  /*01d0*/  S2UR UR4, SR_CTAID.X ;  /* 0x00000000000479c3 */ /* 0x000e220000002500 */
[----:B------:R-:W-:Y:S07]  /*01e0*/  BSSY.RECONVERGENT B6, `(.L_x_1) ;  /* 0x0000013000067945 */ /* 0x000fee0003800200 */
[----:B------:R-:W0:Y:S02]  /*01f0*/  LDC R2, c[0x0][0x360] ;  /* 0x0000d800ff027b82 */ /* 0x000e240000000800 */
[----:B0-----:R-:W-:-:S05]  /*0200*/  IMAD R2, R2, UR4, R3 ;  /* 0x0000000402027c24 */ /* 0x001fca000f8e0203 */
[----:B------:R-:W-:-:S13]  /*0210*/  ISETP.NE.AND P0, PT, R2, RZ, PT ;  /* 0x000000ff0200720c */ /* 0x000fda0003f05270 */
[----:B------:R-:W-:Y:S05]  /*0220*/  @P0 BRA `(.L_x_2) ;  /* 0x0000000000380947 */ /* 0x000fea0003800000 */
[----:B------:R-:W-:Y:S01]  /*0230*/  IMAD.MOV.U32 R10, RZ, RZ, 0x41 ;  /* 0x00000041ff0a7424 */ /* 0x000fe200078e00ff */
[----:B------:R-:W-:Y:S01]  /*0240*/  MOV R0, 0x0 ;  /* 0x0000000000007802 */ /* 0x000fe20000000f00 */
[----:B------:R-:W-:Y:S01]  /*0250*/  IMAD.MOV.U32 R11, RZ, RZ, 0x42 ;  /* 0x00000042ff0b7424 */ /* 0x000fe200078e00ff */
[----:B------:R-:W0:Y:S01]  /*0260*/  LDCU.64 UR4, c[0x4][0x38] ;  /* 0x01000700ff0477ac */ /* 0x000e220008000a00 */
[----:B------:R-:W-:Y:S01]  /*0270*/  IMAD.MOV.U32 R12, RZ, RZ, 0x43 ;  /* 0x00000043ff0c7424 */ /* 0x000fe200078e00ff */
[----:B------:R1:W2:Y:S01]  /*0280*/  LDC.64 R8, c[0x4][R0] ;  /* 0x0100000000087b82 */ /* 0x0002a20000000a00 */
[----:B------:R-:W-:Y:S01]  /*0290*/  IMAD.MOV.U32 R6, RZ, RZ, R19 ;  /* 0x000000ffff067224 */ /* 0x000fe200078e0013 */
[----:B------:R1:W-:Y:S01]  /*02a0*/  STL.64 [R1+0x8], R10 ;  /* 0x0000080a01007387 */ /* 0x0003e20000100a00 */
[----:B------:R-:W-:-:S03]  /*02b0*/  IMAD.MOV.U32 R7, RZ, RZ, R18 ;  /* 0x000000ffff077224 */ /* 0x000fc600078e0012 */
[----:B------:R1:W-:Y:S01]  /*02c0*/  STL [R1+0x10], R12 ;  /* 0x0000100c01007387 */ /* 0x0003e20000100800 */
[----:B0-----:R-:W-:Y:S01]  /*02d0*/  MOV R4, UR4 ;  /* 0x0000000400047c02 */ /* 0x001fe20008000f00 */
[----:B-1----:R-:W-:-:S07]  /*02e0*/  IMAD.U32 R5, RZ, RZ, UR5 ;  /* 0x00000005ff057e24 */ /* 0x002fce000f8e00ff */
[----:B------:R-:W-:-:S07]  /*02f0*/  LEPC R20, `(.L_x_2) ;  /* 0x000000001014794e */ /* 0x000fce0000000000 */
[----:B--2---:R-:W-:Y:S05]  /*0300*/  CALL.ABS.NOINC R8 ;  /* 0x0000000008007343 */ /* 0x004fea0003c00000 */
.L_x_2:
[----:B------:R-:W-:Y:S05]  /*0310*/  BSYNC.RECONVERGENT B6 ;  /* 0x0000000000067941 */ /* 0x000fea0003800200 */
.L_x_1:
[----:B------:R-:W-:Y:S01]  /*0320*/  IADD3 R0, PT, PT, R2, -0x1, RZ ;  /* 0xffffffff02007810 */ /* 0x000fe20007ffe0ff */
[----:B------:R-:W-:Y:S03]  /*0330*/  BSSY.RECONVERGENT B6, `(.L_x_3) ;  /* 0x000000d000067945 */ /* 0x000fe60003800200 */
[----:B------:R-:W-:-:S13]  /*0340*/  ISETP.GT.U32.AND P0, PT, R0, 0x12, PT ;  /* 0x000000120000780c */ /* 0x000fda0003f04070 */
[----:B------:R-:W-:Y:S05]  /*0350*/  @P0 BRA `(.L_x_4) ;  /* 0x0000000000280947 */ /* 0x000fea0003800000 */
[----:B------:R-:W-:Y:S01]  /*0360*/  MOV R0, 0x0 ;  /* 0x0000000000007802 */ /* 0x000fe20000000f00 */
[----:B------:R0:W-:Y:S01]  /*0370*/  STL [R1], R2 ;  /* 0x0000000201007387 */ /* 0x0001e20000100800 */
[----:B------:R-:W1:Y:S01]  /*0380*/  LDCU.64 UR4, c[0x4][0x68] ;  /* 0x01000d00ff0477ac */ /* 0x000e620008000a00 */
[----:B------:R-:W-:Y:S01]  /*0390*/  IMAD.MOV.U32 R6, RZ, RZ, R16 ;  /* 0x000000ffff067224 */ /* 0x000fe200078e0010 */
[----:B------:R0:W2:Y:S01]  /*03a0*/  LDC.64 R8, c[0x4][R0] ;  /* 0x0100000000087b82 */ /* 0x0000a20000000a00 */
[----:B------:R-:W-:Y:S01]  /*03b0*/  MOV R7, R17 ;  /* 0x0000001100077202 */ /* 0x000fe20000000f00 */
[----:B-1----:R-:W-:Y:S02]  /*03c0*/  IMAD.U32 R4, RZ, RZ, UR4 ;  /* 0x00000004ff047e24 */ /* 0x002fe4000f8e00ff */
[----:B0-----:R-:W-:-:S07]  /*03d0*/  IMAD.U32 R5, RZ, RZ, UR5 ;  /* 0x00000005ff057e24 */ /* 0x001fce000f8e00ff */
[----:B------:R-:W-:-:S07]  /*03e0*/  LEPC R20, `(.L_x_4) ;  /* 0x000000001014794e */ /* 0x000fce0000000000 */
[----:B--2---:R-:W-:Y:S05]  /*03f0*/  CALL.ABS.NOINC R8 ;  /* 0x0000000008007343 */ /* 0x004fea0003c00000 */
.L_x_4:
[----:B------:R-:W-:Y:S05]  /*0400*/  BSYNC.RECONVERGENT B6 ;  /* 0x0000000000067941 */ /* 0x000fea0003800200 */
.L_x_3:
[----:B------:R-:W-:Y:S01]  /*0410*/  ISETP.NE.AND P0, PT, R2, 0x1, PT ;  /* 0x000000010200780c */ /* 0x000fe20003f05270 */
[----:B------:R-:W-:-:S12]  /*0420*/  BSSY.RECONVERGENT B6, `(.L_x_5) ;  /* 0x0000024000067945 */ /* 0x000fd80003800200 */
[----:B------:R-:W-:Y:S05]  /*0430*/  @!P0 BRA `(.L_x_6) ;  /* 0x0000000000588947 */ /* 0x000fea0003800000 */
[----:B------:R-:W-:-:S13]  /*0440*/  ISETP.NE.AND P0, PT, R2, RZ, PT ;  /* 0x000000ff0200720c */ /* 0x000fda0003f05270 */
[----:B------:R-:W-:Y:S05]  /*0450*/  @P0 BRA `(.L_x_7) ;  /* 0x0000000000800947 */ /* 0x000fea0003800000 */
[----:B------:R-:W0:Y:S01]  /*0460*/  LDCU UR4, c[0x0][0x38c] ;  /* 0x00007180ff0477ac */ /* 0x000e220008000800 */
[----:B------:R-:W-:Y:S01]  /*0470*/  MOV R22, 0x0 ;  /* 0x0000000000167802 */ /* 0x000fe20000000f00 */
[----:B------:R-:W-:Y:S01]  /*0480*/  IMAD.MOV.U32 R7, RZ, RZ, R17 ;  /* 0x000000ffff077224 */ /* 0x000fe200078e0011 */
[----:B------:R-:W-:Y:S02]  /*0490*/  MOV R6, R16 ;  /* 0x0000001000067202 */ /* 0x000fe40000000f00 */
[----:B------:R1:W2:Y:S01]  /*04a0*/  LDC.64 R8, c[0x4][R22] ;  /* 0x0100000016087b82 */ /* 0x0002a20000000a00 */
[----:B0-----:R-:W0:Y:S01]  /*04b0*/  F2F.F64.F32 R10, UR4 ;  /* 0x00000004000a7d10 */ /* 0x001e220008201800 */
[----:B------:R-:W3:Y:S01]  /*04c0*/  LDCU.64 UR4, c[0x4][0x60] ;  /* 0x01000c00ff0477ac */ /* 0x000ee20008000a00 */
[----:B0-----:R1:W-:Y:S01]  /*04d0*/  STL.64 [R1], R10 ;  /* 0x0000000a01007387 */ /* 0x0013e20000100a00 */
[----:B---3--:R-:W-:Y:S02]  /*04e0*/  IMAD.U32 R4, RZ, RZ, UR4 ;  /* 0x00000004ff047e24 */ /* 0x008fe4000f8e00ff */
[----:B------:R-:W-:-:S07]  /*04f0*/  IMAD.U32 R5, RZ, RZ, UR5 ;  /* 0x00000005ff057e24 */ /* 0x000fce000f8e00ff */
[----:B------:R-:W-:-:S07]  /*0500*/  LEPC R20, `(.L_x_8) ;  /* 0x000000001014794e */ /* 0x000fce0000000000 */
[----:B-12---:R-:W-:Y:S05]  /*0510*/  CALL.ABS.NOINC R8 ;  /* 0x0000000008007343 */ /* 0x006fea0003c00000 */
.L_x_8:
[----:B------:R-:W0:Y:S01]  /*0520*/  LDC.64 R22, c[0x4][R22] ;  /* 0x0100000016167b82 */ /* 0x000e220000000a00 */
[----:B------:R-:W1:Y:S01]  /*0530*/  LDCU.64 UR4, c[0x4][0x20] ;  /* 0x01000400ff0477ac */ /* 0x000e620008000a00 */
[----:B------:R-:W-:Y:S01]  /*0540*/  CS2R R6, SRZ ;  /* 0x0000000000067805 */ /* 0x000fe2000001ff00 */
[----:B-1----:R-:W-:Y:S01]  /*0550*/  IMAD.U32 R4, RZ, RZ, UR4 ;  /* 0x00000004ff047e24 */ /* 0x002fe2000f8e00ff */
[----:B------:R-:W-:-:S07]  /*0560*/  MOV R5, UR5 ;  /* 0x0000000500057c02 */ /* 0x000fce0008000f00 */
[----:B------:R-:W-:-:S07]  /*0570*/  LEPC R20, `(.L_x_9) ;  /* 0x000000001014794e */ /* 0x000fce0000000000 */
[----:B0-----:R-:W-:Y:S05]  /*0580*/  CALL.ABS.NOINC R22 ;  /* 0x0000000016007343 */ /* 0x001fea0003c00000 */
.L_x_9:
[----:B------:R-:W-:Y:S05]  /*0590*/  BRA `(.L_x_7) ;  /* 0x0000000000307947 */ /* 0x000fea0003800000 */
.L_x_6:
[----:B------:R-:W-:Y:S01]  /*05a0*/  IMAD.MOV.U32 R8, RZ, RZ, 0x5 ;  /* 0x00000005ff087424 */ /* 0x000fe200078e00ff */
[----:B------:R-:W-:Y:S01]  /*05b0*/  MOV R0, 0x0 ;  /* 0x0000000000007802 */ /* 0x000fe20000000f00 */
[----:B------:R-:W-:Y:S01]  /*05c0*/  IMAD.MOV.U32 R9, RZ, RZ, 0x0 ;  /* 0x00000000ff097424 */ /* 0x000fe200078e00ff */
[----:B------:R-:W0:Y:S01]  /*05d0*/  LDCU.64 UR4, c[0x4][0x18] ;  /* 0x01000300ff0477ac */ /* 0x000e220008000a00 */
[----:B------:R-:W-:Y:S01]  /*05e0*/  IMAD.MOV.U32 R6, RZ, RZ, R16 ;  /* 0x000000ffff067224 */ /* 0x000fe200078e0010 */
[----:B------:R1:W2:Y:S01]  /*05f0*/  LDC.64 R10, c[0x4][R0] ;  /* 0x01000000000a7b82 */ /* 0x0002a20000000a00 */
[----:B------:R-:W-:Y:S01]  /*0600*/  MOV R7, R17 ;  /* 0x0000001100077202 */ /* 0x000fe20000000f00 */
[----:B------:R1:W-:Y:S01]  /*0610*/  STL.64 [R1], R8 ;  /* 0x0000000801007387 */ /* 0x0003e20000100a00 */
[----:B0-----:R-:W-:Y:S01]  /*0620*/  MOV R4, UR4 ;  /* 0x0000000400047c02 */ /* 0x001fe20008000f00 */
[----:B-1----:R-:W-:-:S07]  /*0630*/  IMAD.U32 R5, RZ, RZ, UR5 ;  /* 0x00000005ff057e24 */ /* 0x002fce000f8e00ff */
[----:B------:R-:W-:-:S07]  /*0640*/  LEPC R20, `(.L_x_7) ;  /* 0x000000001014794e */ /* 0x000fce0000000000 */
[----:B--2---:R-:W-:Y:S05]  /*0650*/  CALL.ABS.NOINC R10 ;  /* 0x000000000a007343 */ /* 0x004fea0003c00000 */
.L_x_7:
[----:B------:R-:W-:Y:S05]  /*0660*/  BSYNC.RECONVERGENT B6 ;  /* 0x0000000000067941 */ /* 0x000fea0003800200 */
.L_x_5:
[----:B------:R-:W0:Y:S01]  /*0670*/  LDC.64 R16, c[0x0][0x358] ;  /* 0x0000d600ff107b82 */ /* 0x000e220000000a00 */
[----:B------:R-:W-:Y:S01]  /*0680*/  ISETP.NE.AND P0, PT, R2, RZ, PT ;  /* 0x000000ff0200720c */ /* 0x000fe20003f05270 */
[----:B------:R-:W-:-:S12]  /*0690*/  BSSY.RECONVERGENT B6, `(.L_x_10) ;  /* 0x0000019000067945 */ /* 0x000fd80003800200 */
[----:B------:R-:W-:Y:S05]  /*06a0*/  @P0 BRA `(.L_x_11) ;  /* 0x00000000005c0947 */ /* 0x000fea0003800000 */
[----:B------:R-:W-:Y:S01]  /*06b0*/  IMAD.MOV.U32 R8, RZ, RZ, 0x5 ;  /* 0x00000005ff087424 */ /* 0x000fe200078e00ff */
[----:B------:R-:W-:Y:S01]  /*06c0*/  MOV R22, 0x0 ;  /* 0x0000000000167802 */ /* 0x000fe20000000f00 */
[----:B------:R-:W-:Y:S01]  /*06d0*/  IMAD.MOV.U32 R9, RZ, RZ, 0x0 ;  /* 0x00000000ff097424 */ /* 0x000fe200078e00ff */
[----:B------:R-:W1:Y:S01]  /*06e0*/  LDCU.64 UR4, c[0x4][0x40] ;  /* 0x01000800ff0477ac */ /* 0x000e620008000a00 */
[----:B------:R-:W-:Y:S01]  /*06f0*/  IMAD.MOV.U32 R6, RZ, RZ, R19 ;  /* 0x000000ffff067224 */ /* 0x000fe200078e0013 */
[----:B------:R2:W3:Y:S01]  /*0700*/  LDC.64 R10, c[0x4][R22] ;  /* 0x01000000160a7b82 */ /* 0x0004e20000000a00 */
[----:B------:R-:W-:Y:S01]  /*0710*/  MOV R7, R18 ;  /* 0x0000001200077202 */ /* 0x000fe20000000f00 */
[----:B------:R2:W-:Y:S01]  /*0720*/  STL.64 [R1+0x8], R8 ;  /* 0x0000080801007387 */ /* 0x0005e20000100a00 */
[----:B-1----:R-:W-:Y:S01]  /*0730*/  MOV R4, UR4 ;  /* 0x0000000400047c02 */ /* 0x002fe20008000f00 */
[----:B--2---:R-:W-:-:S07]  /*0740*/  IMAD.U32 R5, RZ, RZ, UR5 ;  /* 0x00000005ff057e24 */ /* 0x004fce000f8e00ff */
[----:B------:R-:W-:-:S07]  /*0750*/  LEPC R20, `(.L_x_12) ;  /* 0x000000001014794e */ /* 0x000fce0000000000 */
[----:B0--3--:R-:W-:Y:S05]  /*0760*/  CALL.ABS.NOINC R10 ;  /* 0x000000000a007343 */ /* 0x009fea0003c00000 */
.L_x_12:
[----:B------:R-:W-:Y:S01]  /*0770*/  IMAD.MOV.U32 R8, RZ, RZ, 0x4 ;  /* 0x00000004ff087424 */ /* 0x000fe200078e00ff */
[----:B------:R-:W0:Y:S01]  /*0780*/  LDC.64 R22, c[0x4][R22] ;  /* 0x0100000016167b82 */ /* 0x000e220000000a00 */
[----:B------:R-:W-:Y:S01]  /*0790*/  IMAD.MOV.U32 R9, RZ, RZ, 0x0 ;  /* 0x00000000ff097424 */ /* 0x000fe200078e00ff */
[----:B------:R-:W1:Y:S01]  /*07a0*/  LDCU.64 UR4, c[0x4][0x48] ;  /* 0x01000900ff0477ac */ /* 0x000e620008000a00 */
[----:B------:R-:W-:Y:S01]  /*07b0*/  IMAD.MOV.U32 R6, RZ, RZ, R19 ;  /* 0x000000ffff067224 */ /* 0x000fe200078e0013 */
[----:B------:R-:W-:Y:S02]  /*07c0*/  MOV R7, R18 ;  /* 0x0000001200077202 */ /* 0x000fe40000000f00 */
[----:B------:R2:W-:Y:S01]  /*07d0*/  STL.64 [R1+0x8], R8 ;  /* 0x0000080801007387 */ /* 0x0005e20000100a00 */
[----:B-1----:R-:W-:Y:S01]  /*07e0*/  MOV R4, UR4 ;  /* 0x0000000400047c02 */ /* 0x002fe20008000f00 */
[----:B--2---:R-:W-:-:S07]  /*07f0*/  IMAD.U32 R5, RZ, RZ, UR5 ;  /* 0x00000005ff057e24 */ /* 0x004fce000f8e00ff */
[----:B------:R-:W-:-:S07]  /*0800*/  LEPC R20, `(.L_x_11) ;  /* 0x000000001014794e */ /* 0x000fce0000000000 */
[----:B0-----:R-:W-:Y:S05]  /*0810*/  CALL.ABS.NOINC R22 ;  /* 0x0000000016007343 */ /* 0x001fea0003c00000 */
.L_x_11:
[----:B------:R-:W-:Y:S05]  /*0820*/  BSYNC.RECONVERGENT B6 ;  /* 0x0000000000067941 */ /* 0x000fea0003800200 */
.L_x_10:
[----:B------:R-:W1:Y:S01]  /*0830*/  LDC.64 R4, c[0x0][0x380] ;  /* 0x0000e000ff047b82 */ /* 0x000e620000000a00 */
[----:B0-----:R-:W-:Y:S02]  /*0840*/  R2UR UR4, R16 ;  /* 0x00000000100472ca */ /* 0x001fe400000e0000 */
[----:B------:R-:W-:Y:S02]  /*0850*/  R2UR UR5, R17 ;  /* 0x00000000110572ca */ /* 0x000fe400000e0000 */
[----:B------:R-:W-:-:S03]  /*0860*/  ISETP.NE.AND P0, PT, R2, RZ, PT ;  /* 0x000000ff0200720c */ /* 0x000fc60003f05270 */
[----:B------:R-:W0:Y:S01]  /*0870*/  LDC R7, c[0x0][0x388] ;  /* 0x0000e200ff077b82 */ /* 0x000e220000000800 */
[----:B-1----:R-:W-:-:S07]  /*0880*/  IMAD.WIDE R2, R2, 0x4, R4 ;  /* 0x0000000402027825 */ /* 0x002fce00078e0204 */
[----:B0-----:R0:W-:Y:S02]  /*0890*/  STG.E desc[UR4][R2.64], R7 ;  /* 0x0000000702007986 */ /* 0x0011e4000c101904 */
[----:B------:R-:W-:Y:S05]  /*08a0*/  @P0 EXIT ;  /* 0x000000000000094d */ /* 0x000fea0003800000 */
[----:B0-----:R-:W0:Y:S01]  /*08b0*/  LDC.64 R2, c[0x4][0x50] ;  /* 0x01001400ff027b82 */ /* 0x001e220000000a00 */
[----:B------:R-:W-:Y:S01]  /*08c0*/  MOV R0, 0x0 ;  /* 0x0000000000007802 */ /* 0x000fe20000000f00 */
[----:B------:R-:W1:Y:S01]  /*08d0*/  LDCU.64 UR4, c[0x4][0x58] ;  /* 0x01000b00ff0477ac */ /* 0x000e620008000a00 */
[----:B------:R-:W-:Y:S01]  /*08e0*/  MOV R6, R19 ;  /* 0x0000001300067202 */ /* 0x000fe20000000f00 */
[----:B------:R-:W-:-:S04]  /*08f0*/  IMAD.MOV.U32 R7, RZ, RZ, R18 ;  /* 0x000000ffff077224 */ /* 0x000fc800078e0012 */
[----:B------:R2:W3:Y:S01]  /*0900*/  LDC.64 R8, c[0x4][R0] ;  /* 0x0100000000087b82 */ /* 0x0004e20000000a00 */
[----:B-1----:R-:W-:Y:S02]  /*0910*/  IMAD.U32 R4, RZ, RZ, UR4 ;  /* 0x00000004ff047e24 */ /* 0x002fe4000f8e00ff */
[----:B------:R-:W-:Y:S01]  /*0920*/  IMAD.U32 R5, RZ, RZ, UR5 ;  /* 0x00000005ff057e24 */ /* 0x000fe2000f8e00ff */
[----:B0-----:R2:W-:Y:S06]  /*0930*/  STL.64 [R1+0x8], R2 ;  /* 0x0000080201007387 */ /* 0x0015ec0000100a00 */
[----:B------:R-:W-:-:S07]  /*0940*/  LEPC R20, `(.L_x_13) ;  /* 0x000000001014794e */ /* 0x000fce0000000000 */
[----:B--23--:R-:W-:Y:S05]  /*0950*/  CALL.ABS.NOINC R8 ;  /* 0x0000000008007343 */ /* 0x00cfea0003c00000 */
.L_x_13:
[----:B------:R-:W-:Y:S05]  /*0960*/  EXIT ;  /* 0x000000000000794d */ /* 0x000fea0003800000 */
.L_x_14:
[----:B------:R-:W-:-:S00]  /*0970*/  BRA `(.L_x_14) ;  /* 0xfffffffc00fc7947 */ /* 0x000fc0000383ffff */
[----:B------:R-:W-:-:S00]  /*0980*/  NOP ;  /* 0x0000000000007918 */ /* 0x000fc00000000000 */
[----:B------:R-:W-:-:S00]  /*0990*/  NOP ;  /* 0x0000000000007918 */ /* 0x000fc00000000000 */
[----:B------:R-:W-:-:S00]  /*09a0*/  NOP ;  /* 0x0000000000007918 */ /* 0x000fc00000000000 */
[----:B------:R-:W-:-:S00]  /*09b0*/  NOP ;  /* 0x0000000000007918 */ /* 0x000fc00000000000 */
[----:B------:R-:W-:-:S00]  /*09c0*/  NOP ;  /* 0x0000000000007918 */ /* 0x000fc00000000000 */
[----:B------:R-:W-:-:S00]  /*09d0*/  NOP ;  /* 0x0000000000007918 */ /* 0x000fc00000000000 */
[----:B------:R-:W-:-:S00]  /*09e0*/  NOP ;  /* 0x0000000000007918 */ /* 0x000fc00000000000 */
[----:B------:R-:W-:-:S00]  /*09f0*/  NOP ;  /* 0x0000000000007918 */ /* 0x000fc00000000000 */
.L_x_15:


//--------------------- .nv.global.init           --------------------------
	.section	.nv.global.init,"aw",@progbits
.nv.global.init:
	.type		$str$11,@object
	.size		$str$11,($str$2 - $str$11)
$str$11:
        /*0000*/ 	.byte	0x25, 0x73, 0x00
	.type		$str$2,@object
	.size		$str$2,($str$1 - $str$2)
$str$2:
        /*0003*/ 	.byte	0x76, 0x20, 0x21, 0x3d, 0x20, 0x6e, 0x75, 0x6c, 0x6c, 0x70, 0x74, 0x72, 0x00
	.type		$str$1,@object
	.size		$str$1,($str$9 - $str$1)
$str$1:
        /*0010*/ 	.byte	0x52, 0x2d, 0x76, 0x61, 0x6c, 0x75, 0x65, 0x20, 0x72, 0x65, 0x66, 0x65, 0x72, 0x65, 0x6e, 0x63
        /*0020*/ 	.byte	0x65, 0x0a, 0x00
	.type		$str$9,@object
	.size		$str$9,($str - $str$9)
$str$9:
        /*0023*/ 	.byte	0x66, 0x6c, 0x6f, 0x61, 0x74, 0x20, 0x61, 0x6c, 0x69, 0x67, 0x6e, 0x6d, 0x65, 0x6e, 0x74, 0x20
        /*0033*/ 	.byte	0x3d, 0x20, 0x25, 0x6c, 0x6c, 0x75, 0x0a, 0x00
	.type		$str,@object
	.size		$str,($str$13 - $str)
$str:
        /*003b*/ 	.byte	0x63, 0x6f, 0x6e, 0x73, 0x74, 0x65, 0x78, 0x70, 0x72, 0x3a, 0x20, 0x46, 0x6f, 0x6f, 0x3c, 0x25
        /*004b*/ 	.byte	0x6c, 0x6c, 0x75, 0x3e, 0x28, 0x29, 0x0a, 0x00
	.type		$str$13,@object
	.size		$str$13,($str$8 - $str$13)
$str$13:
        /*0053*/ 	.byte	0x48, 0x69, 0x20, 0x66, 0x72, 0x6f, 0x6d, 0x20, 0x28, 0x47, 0x50, 0x55, 0x29, 0x20, 0x74, 0x68
        /*0063*/ 	.byte	0x72, 0x65, 0x61, 0x64, 0x20, 0x25, 0x64, 0x0a, 0x00
	.type		$str$8,@object
	.size		$str$8,($str$3 - $str$8)
$str$8:
        /*006c*/ 	.byte	0x6c, 0x65, 0x6e, 0x67, 0x74, 0x68, 0x20, 0x6f, 0x66, 0x20, 0x27, 0x31, 0x32, 0x33, 0x34, 0x35
        /*007c*/ 	.byte	0x27, 0x20, 0x69, 0x73, 0x20, 0x25, 0x6c, 0x6c, 0x75, 0x0a, 0x00
	.type		$str$3,@object
	.size		$str$3,($str$12 - $str$3)
$str$3:
        /*0087*/ 	.byte	0x2f, 0x74, 0x6d, 0x70, 0x2f, 0x73, 0x61, 0x73, 0x73, 0x5f, 0x63, 0x75, 0x5f, 0x76, 0x67, 0x36
        /*0097*/ 	.byte	0x68, 0x32, 0x31, 0x37, 0x6b, 0x2f, 0x6b, 0x2e, 0x63, 0x75, 0x00
	.type		$str$12,@object
	.size		$str$12,($str$4 - $str$12)
$str$12:
        /*00a2*/ 	.byte	0x43, 0x61, 0x6c, 0x6c, 0x61, 0x62, 0x6c, 0x65, 0x57, 0x69, 0x74, 0x68, 0x46, 0x6c, 0x6f, 0x61
        /*00b2*/ 	.byte	0x74, 0x4f, 0x6e, 0x6c, 0x79, 0x3a, 0x3a, 0x43, 0x61, 0x6c, 0x6c, 0x28, 0x25, 0x66, 0x29, 0x0a
        /*00c2*/ 	.byte	0x00
	.type		$str$4,@object
	.size		$str$4,(__unnamed_1 - $str$4)
$str$4:
        /*00c3*/ 	.byte	0x53, 0x63, 0x6f, 0x70, 0x65, 0x64, 0x20, 0x65, 0x6e, 0x75, 0x6d, 0x20, 0x27, 0x41, 0x27, 0x20
        /*00d3*/ 	.byte	0x3d, 0x20, 0x25, 0x63, 0x2c, 0x20, 0x27, 0x42, 0x27, 0x20, 0x3d, 0x20, 0x25, 0x63, 0x2c, 0x20
        /*00e3*/ 	.byte	0x27, 0x43, 0x27, 0x20, 0x3d, 0x20, 0x25, 0x63, 0x0a, 0x00
	.type		__unnamed_1,@object
	.size		__unnamed_1,($str$10 - __unnamed_1)
__unnamed_1:
        /*00ed*/ 	.byte	0x76, 0x6f, 0x69, 0x64, 0x20, 0x49, 0x6e, 0x69, 0x74, 0x28, 0x54, 0x20, 0x2a, 0x2c, 0x20, 0x41
        /*00fd*/ 	.byte	0x72, 0x67, 0x73, 0x2e, 0x2e, 0x2e, 0x29, 0x20, 0x5b, 0x77, 0x69, 0x74, 0x68, 0x20, 0x54, 0x20
        /*010d*/ 	.byte	0x3d, 0x20, 0x69, 0x6e, 0x74, 0x3b, 0x20, 0x41, 0x72, 0x67, 0x73, 0x20, 0x3d, 0x20, 0x69, 0x6e
        /*011d*/ 	.byte	0x74, 0x3b, 0x20, 0x41, 0x72, 0x67, 0x73, 0x20, 0x3d, 0x20, 0x66, 0x6c, 0x6f, 0x61, 0x74, 0x5d
        /*012d*/ 	.byte	0x00
	.type		$str$10,@object
	.size		$str$10,(.L_8 - $str$10)
$str$10:
        /*012e*/ 	.byte	0x0a, 0x2d, 0x2d, 0x2d, 0x2d, 0x2d, 0x2d, 0x2d, 0x2d, 0x2d, 0x2d, 0x2d, 0x2d, 0x2d, 0x2d, 0x2d
        /*013e*/ 	.byte	0x2d, 0x2d, 0x2d, 0x2d, 0x0a, 0x53, 0x6f, 0x6d, 0x65, 0x20, 0x66, 0x6f, 0x72, 0x6d, 0x61, 0x74
        /*014e*/ 	.byte	0x74, 0x65, 0x64, 0x20, 0x74, 0x65, 0x78, 0x74, 0x0a, 0x77, 0x69, 0x74, 0x68, 0x20, 0x61, 0x20
        /*015e*/ 	.byte	0x6e, 0x65, 0x77, 0x6c, 0x69, 0x6e, 0x65, 0x0a, 0x2d, 0x2d, 0x2d, 0x2d, 0x2d, 0x2d, 0x2d, 0x2d
        /*016e*/ 	.byte	0x2d, 0x2d, 0x2d, 0x2d, 0x2d, 0x2d, 0x2d, 0x2d, 0x2d, 0x2d, 0x0a, 0x00
.L_8:


//--------------------- .nv.shared.reserved.0     --------------------------
	.section	.nv.shared.reserved.0,"aw",@nobits
	.weak		__nv_reservedSMEM_offset_0_alias
	.size		__nv_reservedSMEM_offset_0_alias, 0, 64
	.other		__nv_reservedSMEM_offset_0_alias,@"STO_CUDA_RESERVED_SHARED STV_DEFAULT"
__nv_reservedSMEM_offset_0_alias:
	.zero		0
	.zero		64


//--------------------- .nv.constant0._Z4InitIiJifEEvPT_DpT0_ --------------------------
	.section	.nv.constant0._Z4InitIiJifEEvPT_DpT0_,"a",@progbits
	.sectionflags	@""
	.align	4
.nv.constant0._Z4InitIiJifEEvPT_DpT0_:
	.zero		912


//--------------------- SYMBOLS --------------------------

	.type		.nv.reservedSmem.offset0,@object
	.size		.nv.reservedSmem.offset0,0x4
	.type		vprintf,@function
	.type		__assertfail,@function
